	.headerflags	@"EF_CUDA_TEXMODE_UNIFIED EF_CUDA_64BIT_ADDRESS EF_CUDA_ACCELERATORS EF_CUDA_SM90 EF_CUDA_VIRTUAL_SM(EF_CUDA_SM90)"
	.elftype	@"ET_EXEC"


//--------------------- .nv.info                  --------------------------
	.section	.nv.info,"",@"SHT_CUDA_INFO"
	.align	4


	//----- nvinfo : EIATTR_REGCOUNT
	.align		4
        /*0000*/ 	.byte	0x04, 0x2f
        /*0002*/ 	.short	(.L_1 - .L_0)
	.align		4
.L_0:
        /*0004*/ 	.word	index@(triton_poi_fused_add_7)
        /*0008*/ 	.word	0x00000014


	//----- nvinfo : EIATTR_MIN_STACK_SIZE
	.align		4
.L_1:
        /*000c*/ 	.byte	0x04, 0x12
        /*000e*/ 	.short	(.L_3 - .L_2)
	.align		4
.L_2:
        /*0010*/ 	.word	index@(triton_poi_fused_add_7)
        /*0014*/ 	.word	0x00000000


	//----- nvinfo : EIATTR_FRAME_SIZE
	.align		4
.L_3:
        /*0018*/ 	.byte	0x04, 0x11
        /*001a*/ 	.short	(.L_5 - .L_4)
	.align		4
.L_4:
        /*001c*/ 	.word	index@(triton_poi_fused_add_7)
        /*0020*/ 	.word	0x00000000


	//----- nvinfo : EIATTR_MIN_STACK_SIZE
	.align		4
.L_5:
        /*0024*/ 	.byte	0x04, 0x12
        /*0026*/ 	.short	(.L_7 - .L_6)
	.align		4
.L_6:
        /*0028*/ 	.word	index@(triton_poi_fused_add_7)
        /*002c*/ 	.word	0x00000000
.L_7:


//--------------------- .nv.info.triton_poi_fused_add_7 --------------------------
	.section	.nv.info.triton_poi_fused_add_7,"",@"SHT_CUDA_INFO"
	.sectionflags	@""
	.align	4


	//----- nvinfo : EIATTR_CUDA_API_VERSION
	.align		4
        /*0000*/ 	.byte	0x04, 0x37
        /*0002*/ 	.short	(.L_9 - .L_8)
.L_8:
        /*0004*/ 	.word	0x0000007c


	//----- nvinfo : EIATTR_KPARAM_INFO
	.align		4
.L_9:
        /*0008*/ 	.byte	0x04, 0x17
        /*000a*/ 	.short	(.L_11 - .L_10)
.L_10:
        /*000c*/ 	.word	0x00000000
        /*0010*/ 	.short	0x0004
        /*0012*/ 	.short	0x001c
        /*0014*/ 	.byte	0x00, 0xf0, 0x11, 0x00


	//----- nvinfo : EIATTR_KPARAM_INFO
	.align		4
.L_11:
        /*0018*/ 	.byte	0x04, 0x17
        /*001a*/ 	.short	(.L_13 - .L_12)
.L_12:
        /*001c*/ 	.word	0x00000000
        /*0020*/ 	.short	0x0003
        /*0022*/ 	.short	0x0018
        /*0024*/ 	.byte	0x00, 0xf0, 0x11, 0x00


	//----- nvinfo : EIATTR_KPARAM_INFO
	.align		4
.L_13:
        /*0028*/ 	.byte	0x04, 0x17
        /*002a*/ 	.short	(.L_15 - .L_14)
.L_14:
        /*002c*/ 	.word	0x00000000
        /*0030*/ 	.short	0x0002
        /*0032*/ 	.short	0x0010
        /*0034*/ 	.byte	0x00, 0xf4, 0x21, 0x00


	//----- nvinfo : EIATTR_KPARAM_INFO
	.align		4
.L_15:
        /*0038*/ 	.byte	0x04, 0x17
        /*003a*/ 	.short	(.L_17 - .L_16)
.L_16:
        /*003c*/ 	.word	0x00000000
        /*0040*/ 	.short	0x0001
        /*0042*/ 	.short	0x0008
        /*0044*/ 	.byte	0x00, 0xf4, 0x21, 0x00


	//----- nvinfo : EIATTR_KPARAM_INFO
	.align		4
.L_17:
        /*0048*/ 	.byte	0x04, 0x17
        /*004a*/ 	.short	(.L_19 - .L_18)
.L_18:
        /*004c*/ 	.word	0x00000000
        /*0050*/ 	.short	0x0000
        /*0052*/ 	.short	0x0000
        /*0054*/ 	.byte	0x00, 0xf4, 0x21, 0x00


	//----- nvinfo : EIATTR_SPARSE_MMA_MASK
	.align		4
.L_19:
        /*0058*/ 	.byte	0x03, 0x50
        /*005a*/ 	.short	0x0000


	//----- nvinfo : EIATTR_MAXREG_COUNT
	.align		4
        /*005c*/ 	.byte	0x03, 0x1b
        /*005e*/ 	.short	0x00ff


	//----- nvinfo : EIATTR_EXIT_INSTR_OFFSETS
	.align		4
        /*0060*/ 	.byte	0x04, 0x1c
        /*0062*/ 	.short	(.L_21 - .L_20)


	//   ....[0]....
.L_20:
        /*0064*/ 	.word	0x00000490


	//   ....[1]....
        /*0068*/ 	.word	0x000004c0


	//----- nvinfo : EIATTR_REQNTID
	.align		4
.L_21:
        /*006c*/ 	.byte	0x04, 0x10
        /*006e*/ 	.short	(.L_23 - .L_22)
.L_22:
        /*0070*/ 	.word	0x00000020
        /*0074*/ 	.word	0x00000001
        /*0078*/ 	.word	0x00000001


	//----- nvinfo : EIATTR_CBANK_PARAM_SIZE
	.align		4
.L_23:
        /*007c*/ 	.byte	0x03, 0x19
        /*007e*/ 	.short	0x0020


	//----- nvinfo : EIATTR_PARAM_CBANK
	.align		4
        /*0080*/ 	.byte	0x04, 0x0a
        /*0082*/ 	.short	(.L_25 - .L_24)
	.align		4
.L_24:
        /*0084*/ 	.word	index@(.nv.constant0.triton_poi_fused_add_7)
        /*0088*/ 	.short	0x0210
        /*008a*/ 	.short	0x0020


	//----- nvinfo : EIATTR_SW_WAR
	.align		4
.L_25:
        /*008c*/ 	.byte	0x04, 0x36
        /*008e*/ 	.short	(.L_27 - .L_26)
.L_26:
        /*0090*/ 	.word	0x00000008
.L_27:


//--------------------- .nv.callgraph             --------------------------
	.section	.nv.callgraph,"",@"SHT_CUDA_CALLGRAPH"
	.align	4
	.sectionentsize	8
	.align		4
        /*0000*/ 	.word	0x00000000
	.align		4
        /*0004*/ 	.word	0xffffffff
	.align		4
        /*0008*/ 	.word	0x00000000
	.align		4
        /*000c*/ 	.word	0xfffffffe
	.align		4
        /*0010*/ 	.word	0x00000000
	.align		4
        /*0014*/ 	.word	0xfffffffd
	.align		4
        /*0018*/ 	.word	0x00000000
	.align		4
        /*001c*/ 	.word	0xfffffffc


//--------------------- .text.triton_poi_fused_add_7 --------------------------
	.section	.text.triton_poi_fused_add_7,"ax",@progbits
	.sectionflags	@"SHF_BARRIERS=1"
	.align	128
        .global         triton_poi_fused_add_7
        .type           triton_poi_fused_add_7,@function
        .size           triton_poi_fused_add_7,(.L_x_1 - triton_poi_fused_add_7)
        .other          triton_poi_fused_add_7,@"STO_CUDA_ENTRY STV_DEFAULT"
triton_poi_fused_add_7:
.text.triton_poi_fused_add_7:
[----:B------:R-:W0:Y:S02]  /*0000*/  LDC R1, c[0x0][0x28] ;  /* 0x00000a00ff017b82 */ /* 0x000e240000000800 */
[----:B------:R-:W1:Y:S01]  /*0010*/  S2R R17, SR_TID.X ;  /* 0x0000000000117919 */ /* 0x000e620000002100 */
[----:B------:R-:W2:Y:S01]  /*0020*/  LDC.64 R2, c[0x0][0x210] ;  /* 0x00008400ff027b82 */ /* 0x000ea20000000a00 */
[----:B------:R-:W-:Y:S01]  /*0030*/  IMAD.MOV.U32 R15, RZ, RZ, RZ ;  /* 0x000000ffff0f7224 */ /* 0x000fe200078e00ff */
[----:B------:R-:W-:Y:S01]  /*0040*/  ULDC.64 UR6, c[0x0][0x208] ;  /* 0x0000820000067ab9 */ /* 0x000fe20000000a00 */
[----:B------:R-:W3:Y:S01]  /*0050*/  S2R R8, SR_CTAID.X ;  /* 0x0000000000087919 */ /* 0x000ee20000002500 */
[----:B------:R-:W-:Y:S01]  /*0060*/  IMAD.MOV.U32 R12, RZ, RZ, RZ ;  /* 0x000000ffff0c7224 */ /* 0x000fe200078e00ff */
[----:B------:R-:W4:Y:S03]  /*0070*/  S2R R10, SR_CTAID.Y ;  /* 0x00000000000a7919 */ /* 0x000f260000002600 */
[----:B------:R-:W5:Y:S01]  /*0080*/  LDC.64 R4, c[0x0][0x218] ;  /* 0x00008600ff047b82 */ /* 0x000f620000000a00 */
[----:B-1----:R-:W-:-:S02]  /*0090*/  SHF.R.U32.HI R0, RZ, 0x1, R17 ;  /* 0x00000001ff007819 */ /* 0x002fc40000011611 */
[----:B------:R-:W-:Y:S02]  /*00a0*/  LOP3.LUT R6, R17, 0x10, RZ, 0xc0, !PT ;  /* 0x0000001011067812 */ /* 0x000fe400078ec0ff */
[----:B------:R-:W-:Y:S01]  /*00b0*/  SGXT.U32 R0, R0, 0x3 ;  /* 0x000000030000781a */ /* 0x000fe20000000000 */
[----:B---3--:R-:W-:Y:S01]  /*00c0*/  IMAD.SHL.U32 R8, R8, 0x2, RZ ;  /* 0x0000000208087824 */ /* 0x008fe200078e00ff */
[----:B------:R-:W-:-:S04]  /*00d0*/  SHF.R.U32.HI R7, RZ, 0x1, R6 ;  /* 0x00000001ff077819 */ /* 0x000fc80000011606 */
[----:B------:R-:W-:Y:S01]  /*00e0*/  LOP3.LUT R9, R0, R7, RZ, 0xfc, !PT ;  /* 0x0000000700097212 */ /* 0x000fe200078efcff */
[----:B----4-:R-:W-:Y:S01]  /*00f0*/  IMAD.SHL.U32 R0, R10, 0x10, RZ ;  /* 0x000000100a007824 */ /* 0x010fe200078e00ff */
[----:B------:R-:W-:-:S04]  /*0100*/  LOP3.LUT R7, R8, 0x1, R17, 0xf8, !PT ;  /* 0x0000000108077812 */ /* 0x000fc800078ef811 */
[C---:B------:R-:W-:Y:S01]  /*0110*/  ISETP.GE.AND P0, PT, R7.reuse, 0x4, PT ;  /* 0x000000040700780c */ /* 0x040fe20003f06270 */
[----:B-----5:R-:W-:Y:S01]  /*0120*/  IMAD.WIDE R4, R7, 0x4, R4 ;  /* 0x0000000407047825 */ /* 0x020fe200078e0204 */
[----:B------:R-:W-:-:S04]  /*0130*/  LOP3.LUT R6, R9, R0, RZ, 0xfc, !PT ;  /* 0x0000000009067212 */ /* 0x000fc800078efcff */
[C---:B------:R-:W-:Y:S01]  /*0140*/  ISETP.LT.AND P1, PT, R6.reuse, 0x10, !P0 ;  /* 0x000000100600780c */ /* 0x040fe20004721270 */
[----:B------:R-:W-:-:S06]  /*0150*/  IMAD R11, R6, 0x4, R7 ;  /* 0x00000004060b7824 */ /* 0x000fcc00078e0207 */
[----:B------:R1:W3:Y:S01]  /*0160*/  @!P0 LDG.E.EL R15, desc[UR6][R4.64] ;  /* 0x00000006040f8981 */ /* 0x0002e2000c2e1900 */
[----:B--2---:R-:W-:Y:S01]  /*0170*/  IMAD.WIDE R2, R11, 0x4, R2 ;  /* 0x000000040b027825 */ /* 0x004fe200078e0202 */
[----:B------:R-:W-:Y:S01]  /*0180*/  LOP3.LUT R0, R0, 0xf, R17, 0xf8, !PT ;  /* 0x0000000f00007812 */ /* 0x000fe200078ef811 */
[----:B------:R-:W2:Y:S03]  /*0190*/  LDC.64 R6, c[0x0][0x220] ;  /* 0x00008800ff067b82 */ /* 0x000ea60000000a00 */
[----:B------:R-:W3:Y:S01]  /*01a0*/  @P1 LDG.E.EL R12, desc[UR6][R2.64] ;  /* 0x00000006020c1981 */ /* 0x000ee2000c2e1900 */
[----:B------:R-:W-:Y:S02]  /*01b0*/  SHF.R.S32.HI R11, RZ, 0x1f, R0 ;  /* 0x0000001fff0b7819 */ /* 0x000fe40000011400 */
[----:B------:R-:W-:Y:S02]  /*01c0*/  SHF.R.U32.HI R13, RZ, 0x4, R17 ;  /* 0x00000004ff0d7819 */ /* 0x000fe40000011611 */
[----:B------:R-:W-:-:S02]  /*01d0*/  LEA.HI R10, R11, R0, RZ, 0x2 ;  /* 0x000000000b0a7211 */ /* 0x000fc400078f10ff */
[----:B------:R-:W-:Y:S02]  /*01e0*/  SGXT.U32 R11, R13, 0x1 ;  /* 0x000000010d0b781a */ /* 0x000fe40000000000 */
[C---:B------:R-:W-:Y:S01]  /*01f0*/  LOP3.LUT R13, R10.reuse, 0xfffffffc, RZ, 0xc0, !PT ;  /* 0xfffffffc0a0d7812 */ /* 0x040fe200078ec0ff */
[----:B------:R-:W-:Y:S01]  /*0200*/  IMAD.SHL.U32 R10, R10, 0x4, RZ ;  /* 0x000000040a0a7824 */ /* 0x000fe200078e00ff */
[----:B------:R-:W-:-:S03]  /*0210*/  LOP3.LUT R8, R8, R11, RZ, 0xfc, !PT ;  /* 0x0000000b08087212 */ /* 0x000fc600078efcff */
[----:B------:R-:W-:Y:S01]  /*0220*/  IMAD.IADD R13, R0, 0x1, -R13 ;  /* 0x00000001000d7824 */ /* 0x000fe200078e0a0d */
[----:B------:R-:W-:Y:S02]  /*0230*/  ISETP.GE.AND P0, PT, R8, 0x4, PT ;  /* 0x000000040800780c */ /* 0x000fe40003f06270 */
[----:B------:R-:W-:Y:S01]  /*0240*/  LOP3.LUT R10, R10, 0xfffffff0, RZ, 0xc0, !PT ;  /* 0xfffffff00a0a7812 */ /* 0x000fe200078ec0ff */
[----:B------:R-:W-:Y:S01]  /*0250*/  IMAD R13, R8, 0x4, R13 ;  /* 0x00000004080d7824 */ /* 0x000fe200078e020d */
[----:B------:R-:W-:-:S03]  /*0260*/  ISETP.LT.AND P0, PT, R0, 0x10, !P0 ;  /* 0x000000100000780c */ /* 0x000fc60004701270 */
[----:B-1----:R-:W-:-:S04]  /*0270*/  IMAD.IADD R5, R13, 0x1, R10 ;  /* 0x000000010d057824 */ /* 0x002fc800078e020a */
[----:B--2---:R-:W-:-:S04]  /*0280*/  IMAD.WIDE R4, R5, 0x4, R6 ;  /* 0x0000000405047825 */ /* 0x004fc800078e0206 */
[----:B------:R-:W-:-:S06]  /*0290*/  IMAD.MOV.U32 R6, RZ, RZ, RZ ;  /* 0x000000ffff067224 */ /* 0x000fcc00078e00ff */
[----:B------:R1:W2:Y:S01]  /*02a0*/  @P0 LDG.E.EL R6, desc[UR6][R4.64] ;  /* 0x0000000604060981 */ /* 0x0002a2000c2e1900 */
[----:B------:R-:W4:Y:S01]  /*02b0*/  S2UR UR5, SR_CgaCtaId ;  /* 0x00000000000579c3 */ /* 0x000f220000008800 */
[----:B------:R-:W-:Y:S01]  /*02c0*/  LOP3.LUT R0, R17, 0x1, RZ, 0xc0, !PT ;  /* 0x0000000111007812 */ /* 0x000fe200078ec0ff */
[----:B------:R-:W-:Y:S01]  /*02d0*/  UMOV UR4, 0x400 ;  /* 0x0000040000047882 */ /* 0x000fe20000000000 */
[----:B------:R-:W-:Y:S01]  /*02e0*/  IMAD.SHL.U32 R9, R9, 0x4, RZ ;  /* 0x0000000409097824 */ /* 0x000fe200078e00ff */
[----:B------:R-:W-:Y:S02]  /*02f0*/  SHF.R.U32.HI R7, RZ, 0x2, R17 ;  /* 0x00000002ff077819 */ /* 0x000fe40000011611 */
[----:B------:R-:W-:-:S05]  /*0300*/  IMAD.SHL.U32 R8, R0, 0x40, RZ ;  /* 0x0000004000087824 */ /* 0x000fca00078e00ff */
[----:B------:R-:W-:Y:S02]  /*0310*/  LOP3.LUT R8, R8, R9, RZ, 0xfc, !PT ;  /* 0x0000000908087212 */ /* 0x000fe400078efcff */
[----:B------:R-:W-:Y:S01]  /*0320*/  LOP3.LUT R9, R7, 0x4, RZ, 0xc0, !PT ;  /* 0x0000000407097812 */ /* 0x000fe200078ec0ff */
[----:B----4-:R-:W-:-:S06]  /*0330*/  UPRMT UR4, UR5, 0x654, UR4 ;  /* 0x0000065405047896 */ /* 0x010fcc0008000004 */
[----:B------:R-:W-:-:S05]  /*0340*/  LEA R7, R0, UR4, 0x2 ;  /* 0x0000000400077c11 */ /* 0x000fca000f8e10ff */
[----:B------:R-:W-:Y:S01]  /*0350*/  IMAD.IADD R7, R7, 0x1, R8 ;  /* 0x0000000107077824 */ /* 0x000fe200078e0208 */
[----:B------:R-:W-:Y:S01]  /*0360*/  LOP3.LUT R0, R17, 0x1f, RZ, 0xc0, !PT ;  /* 0x0000001f11007812 */ /* 0x000fe200078ec0ff */
[----:B------:R-:W-:-:S04]  /*0370*/  VIADD R9, R9, UR4 ;  /* 0x0000000409097c36 */ /* 0x000fc80008000000 */
[----:B------:R-:W-:Y:S02]  /*0380*/  IMAD R9, R0, 0x4, R9 ;  /* 0x0000000400097824 */ /* 0x000fe400078e0209 */
[----:B-1----:R-:W-:-:S05]  /*0390*/  IMAD.SHL.U32 R4, R17, 0x2, RZ ;  /* 0x0000000211047824 */ /* 0x002fca00078e00ff */
[C---:B------:R-:W-:Y:S02]  /*03a0*/  LOP3.LUT R5, R4.reuse, 0x1e, RZ, 0xc0, !PT ;  /* 0x0000001e04057812 */ /* 0x040fe400078ec0ff */
[----:B------:R-:W-:Y:S02]  /*03b0*/  LOP3.LUT R11, R11, 0x1e, R4, 0xf8, !PT ;  /* 0x0000001e0b0b7812 */ /* 0x000fe400078ef804 */
[----:B------:R-:W-:Y:S02]  /*03c0*/  LOP3.LUT R8, R4, 0x3c, RZ, 0xc0, !PT ;  /* 0x0000003c04087812 */ /* 0x000fe400078ec0ff */
[----:B------:R-:W-:-:S05]  /*03d0*/  LEA R4, R5, UR4, 0x1 ;  /* 0x0000000405047c11 */ /* 0x000fca000f8e08ff */
[----:B------:R-:W-:Y:S02]  /*03e0*/  IMAD R11, R11, 0x4, R4 ;  /* 0x000000040b0b7824 */ /* 0x000fe400078e0204 */
[----:B------:R-:W-:-:S04]  /*03f0*/  VIADD R5, R8, UR4 ;  /* 0x0000000408057c36 */ /* 0x000fc80008000000 */
[----:B------:R-:W-:Y:S02]  /*0400*/  IMAD R5, R0, 0x4, R5 ;  /* 0x0000000400057824 */ /* 0x000fe400078e0205 */
[----:B---3--:R-:W-:-:S05]  /*0410*/  FADD R12, R15, R12 ;  /* 0x0000000c0f0c7221 */ /* 0x008fca0000000000 */
[----:B------:R-:W-:Y:S01]  /*0420*/  STS [R7], R12 ;  /* 0x0000000c07007388 */ /* 0x000fe20000000800 */
[----:B------:R-:W-:Y:S06]  /*0430*/  BAR.SYNC.DEFER_BLOCKING 0x0 ;  /* 0x0000000000007b1d */ /* 0x000fec0000010000 */
[----:B------:R-:W2:Y:S02]  /*0440*/  LDS R9, [R9] ;  /* 0x0000000009097984 */ /* 0x000ea40000000800 */
[----:B--2---:R-:W-:Y:S01]  /*0450*/  FADD R6, R9, R6 ;  /* 0x0000000609067221 */ /* 0x004fe20000000000 */
[----:B------:R-:W-:Y:S06]  /*0460*/  BAR.SYNC.DEFER_BLOCKING 0x0 ;  /* 0x0000000000007b1d */ /* 0x000fec0000010000 */
[----:B------:R1:W-:Y:S02]  /*0470*/  STS [R11], R6 ;  /* 0x000000060b007388 */ /* 0x0003e40000000800 */
[----:B------:R-:W-:Y:S06]  /*0480*/  BAR.SYNC.DEFER_BLOCKING 0x0 ;  /* 0x0000000000007b1d */ /* 0x000fec0000010000 */
[----:B-1----:R-:W-:Y:S05]  /*0490*/  @!P1 EXIT ;  /* 0x000000000000994d */ /* 0x002fea0003800000 */
[----:B------:R-:W0:Y:S04]  /*04a0*/  LDS R5, [R5] ;  /* 0x0000000005057984 */ /* 0x000e280000000800 */
[----:B0-----:R-:W-:Y:S01]  /*04b0*/  STG.E desc[UR6][R2.64], R5 ;  /* 0x0000000502007986 */ /* 0x001fe2000c101906 */
[----:B------:R-:W-:Y:S05]  /*04c0*/  EXIT ;  /* 0x000000000000794d */ /* 0x000fea0003800000 */
.L_x_0:
[----:B------:R-:W-:-:S00]  /*04d0*/  BRA `(.L_x_0) ;  /* 0xfffffffc00fc7947 */ /* 0x000fc0000383ffff */
[----:B------:R-:W-:-:S00]  /*04e0*/  NOP ;  /* 0x0000000000007918 */ /* 0x000fc00000000000 */
        /* <DEDUP_REMOVED lines=9> */
.L_x_1:


//--------------------- .nv.shared.triton_poi_fused_add_7 --------------------------
	.section	.nv.shared.triton_poi_fused_add_7,"aw",@nobits
	.sectionflags	@""
	.align	16
	.zero		1024


//--------------------- .nv.constant0.triton_poi_fused_add_7 --------------------------
	.section	.nv.constant0.triton_poi_fused_add_7,"a",@progbits
	.sectionflags	@""
	.align	4
.nv.constant0.triton_poi_fused_add_7:
	.zero		560
